//
// Generated by NVIDIA NVVM Compiler
//
// Compiler Build ID: CL-36424714
// Cuda compilation tools, release 13.0, V13.0.88
// Based on NVVM 20.0.0
//

.version 9.0
.target sm_100
.address_size 64

	// .globl	_Z11processDataPfif

.visible .entry _Z11processDataPfif(
	.param .u64 .ptr .align 1 _Z11processDataPfif_param_0,
	.param .u32 _Z11processDataPfif_param_1,
	.param .f32 _Z11processDataPfif_param_2
)
{
	.reg .pred 	%p<2>;
	.reg .b32 	%r<6>;
	.reg .b32 	%f<103>;
	.reg .b64 	%rd<5>;

	ld.param.u64 	%rd1, [_Z11processDataPfif_param_0];
	ld.param.u32 	%r2, [_Z11processDataPfif_param_1];
	ld.param.f32 	%f1, [_Z11processDataPfif_param_2];
	mov.u32 	%r3, %tid.x;
	mov.u32 	%r4, %ctaid.x;
	mov.u32 	%r5, %ntid.x;
	mad.lo.s32 	%r1, %r4, %r5, %r3;
	setp.ge.s32 	%p1, %r1, %r2;
	@%p1 bra 	$L__BB0_2;
	cvta.to.global.u64 	%rd2, %rd1;
	mul.wide.s32 	%rd3, %r1, 4;
	add.s64 	%rd4, %rd2, %rd3;
	ld.global.f32 	%f2, [%rd4];
	fma.rn.f32 	%f3, %f1, %f2, 0f3DCCCCCD;
	fma.rn.f32 	%f4, %f1, %f3, 0f3DCCCCCD;
	fma.rn.f32 	%f5, %f1, %f4, 0f3DCCCCCD;
	fma.rn.f32 	%f6, %f1, %f5, 0f3DCCCCCD;
	fma.rn.f32 	%f7, %f1, %f6, 0f3DCCCCCD;
	fma.rn.f32 	%f8, %f1, %f7, 0f3DCCCCCD;
	fma.rn.f32 	%f9, %f1, %f8, 0f3DCCCCCD;
	fma.rn.f32 	%f10, %f1, %f9, 0f3DCCCCCD;
	fma.rn.f32 	%f11, %f1, %f10, 0f3DCCCCCD;
	fma.rn.f32 	%f12, %f1, %f11, 0f3DCCCCCD;
	fma.rn.f32 	%f13, %f1, %f12, 0f3DCCCCCD;
	fma.rn.f32 	%f14, %f1, %f13, 0f3DCCCCCD;
	fma.rn.f32 	%f15, %f1, %f14, 0f3DCCCCCD;
	fma.rn.f32 	%f16, %f1, %f15, 0f3DCCCCCD;
	fma.rn.f32 	%f17, %f1, %f16, 0f3DCCCCCD;
	fma.rn.f32 	%f18, %f1, %f17, 0f3DCCCCCD;
	fma.rn.f32 	%f19, %f1, %f18, 0f3DCCCCCD;
	fma.rn.f32 	%f20, %f1, %f19, 0f3DCCCCCD;
	fma.rn.f32 	%f21, %f1, %f20, 0f3DCCCCCD;
	fma.rn.f32 	%f22, %f1, %f21, 0f3DCCCCCD;
	fma.rn.f32 	%f23, %f1, %f22, 0f3DCCCCCD;
	fma.rn.f32 	%f24, %f1, %f23, 0f3DCCCCCD;
	fma.rn.f32 	%f25, %f1, %f24, 0f3DCCCCCD;
	fma.rn.f32 	%f26, %f1, %f25, 0f3DCCCCCD;
	fma.rn.f32 	%f27, %f1, %f26, 0f3DCCCCCD;
	fma.rn.f32 	%f28, %f1, %f27, 0f3DCCCCCD;
	fma.rn.f32 	%f29, %f1, %f28, 0f3DCCCCCD;
	fma.rn.f32 	%f30, %f1, %f29, 0f3DCCCCCD;
	fma.rn.f32 	%f31, %f1, %f30, 0f3DCCCCCD;
	fma.rn.f32 	%f32, %f1, %f31, 0f3DCCCCCD;
	fma.rn.f32 	%f33, %f1, %f32, 0f3DCCCCCD;
	fma.rn.f32 	%f34, %f1, %f33, 0f3DCCCCCD;
	fma.rn.f32 	%f35, %f1, %f34, 0f3DCCCCCD;
	fma.rn.f32 	%f36, %f1, %f35, 0f3DCCCCCD;
	fma.rn.f32 	%f37, %f1, %f36, 0f3DCCCCCD;
	fma.rn.f32 	%f38, %f1, %f37, 0f3DCCCCCD;
	fma.rn.f32 	%f39, %f1, %f38, 0f3DCCCCCD;
	fma.rn.f32 	%f40, %f1, %f39, 0f3DCCCCCD;
	fma.rn.f32 	%f41, %f1, %f40, 0f3DCCCCCD;
	fma.rn.f32 	%f42, %f1, %f41, 0f3DCCCCCD;
	fma.rn.f32 	%f43, %f1, %f42, 0f3DCCCCCD;
	fma.rn.f32 	%f44, %f1, %f43, 0f3DCCCCCD;
	fma.rn.f32 	%f45, %f1, %f44, 0f3DCCCCCD;
	fma.rn.f32 	%f46, %f1, %f45, 0f3DCCCCCD;
	fma.rn.f32 	%f47, %f1, %f46, 0f3DCCCCCD;
	fma.rn.f32 	%f48, %f1, %f47, 0f3DCCCCCD;
	fma.rn.f32 	%f49, %f1, %f48, 0f3DCCCCCD;
	fma.rn.f32 	%f50, %f1, %f49, 0f3DCCCCCD;
	fma.rn.f32 	%f51, %f1, %f50, 0f3DCCCCCD;
	fma.rn.f32 	%f52, %f1, %f51, 0f3DCCCCCD;
	fma.rn.f32 	%f53, %f1, %f52, 0f3DCCCCCD;
	fma.rn.f32 	%f54, %f1, %f53, 0f3DCCCCCD;
	fma.rn.f32 	%f55, %f1, %f54, 0f3DCCCCCD;
	fma.rn.f32 	%f56, %f1, %f55, 0f3DCCCCCD;
	fma.rn.f32 	%f57, %f1, %f56, 0f3DCCCCCD;
	fma.rn.f32 	%f58, %f1, %f57, 0f3DCCCCCD;
	fma.rn.f32 	%f59, %f1, %f58, 0f3DCCCCCD;
	fma.rn.f32 	%f60, %f1, %f59, 0f3DCCCCCD;
	fma.rn.f32 	%f61, %f1, %f60, 0f3DCCCCCD;
	fma.rn.f32 	%f62, %f1, %f61, 0f3DCCCCCD;
	fma.rn.f32 	%f63, %f1, %f62, 0f3DCCCCCD;
	fma.rn.f32 	%f64, %f1, %f63, 0f3DCCCCCD;
	fma.rn.f32 	%f65, %f1, %f64, 0f3DCCCCCD;
	fma.rn.f32 	%f66, %f1, %f65, 0f3DCCCCCD;
	fma.rn.f32 	%f67, %f1, %f66, 0f3DCCCCCD;
	fma.rn.f32 	%f68, %f1, %f67, 0f3DCCCCCD;
	fma.rn.f32 	%f69, %f1, %f68, 0f3DCCCCCD;
	fma.rn.f32 	%f70, %f1, %f69, 0f3DCCCCCD;
	fma.rn.f32 	%f71, %f1, %f70, 0f3DCCCCCD;
	fma.rn.f32 	%f72, %f1, %f71, 0f3DCCCCCD;
	fma.rn.f32 	%f73, %f1, %f72, 0f3DCCCCCD;
	fma.rn.f32 	%f74, %f1, %f73, 0f3DCCCCCD;
	fma.rn.f32 	%f75, %f1, %f74, 0f3DCCCCCD;
	fma.rn.f32 	%f76, %f1, %f75, 0f3DCCCCCD;
	fma.rn.f32 	%f77, %f1, %f76, 0f3DCCCCCD;
	fma.rn.f32 	%f78, %f1, %f77, 0f3DCCCCCD;
	fma.rn.f32 	%f79, %f1, %f78, 0f3DCCCCCD;
	fma.rn.f32 	%f80, %f1, %f79, 0f3DCCCCCD;
	fma.rn.f32 	%f81, %f1, %f80, 0f3DCCCCCD;
	fma.rn.f32 	%f82, %f1, %f81, 0f3DCCCCCD;
	fma.rn.f32 	%f83, %f1, %f82, 0f3DCCCCCD;
	fma.rn.f32 	%f84, %f1, %f83, 0f3DCCCCCD;
	fma.rn.f32 	%f85, %f1, %f84, 0f3DCCCCCD;
	fma.rn.f32 	%f86, %f1, %f85, 0f3DCCCCCD;
	fma.rn.f32 	%f87, %f1, %f86, 0f3DCCCCCD;
	fma.rn.f32 	%f88, %f1, %f87, 0f3DCCCCCD;
	fma.rn.f32 	%f89, %f1, %f88, 0f3DCCCCCD;
	fma.rn.f32 	%f90, %f1, %f89, 0f3DCCCCCD;
	fma.rn.f32 	%f91, %f1, %f90, 0f3DCCCCCD;
	fma.rn.f32 	%f92, %f1, %f91, 0f3DCCCCCD;
	fma.rn.f32 	%f93, %f1, %f92, 0f3DCCCCCD;
	fma.rn.f32 	%f94, %f1, %f93, 0f3DCCCCCD;
	fma.rn.f32 	%f95, %f1, %f94, 0f3DCCCCCD;
	fma.rn.f32 	%f96, %f1, %f95, 0f3DCCCCCD;
	fma.rn.f32 	%f97, %f1, %f96, 0f3DCCCCCD;
	fma.rn.f32 	%f98, %f1, %f97, 0f3DCCCCCD;
	fma.rn.f32 	%f99, %f1, %f98, 0f3DCCCCCD;
	fma.rn.f32 	%f100, %f1, %f99, 0f3DCCCCCD;
	fma.rn.f32 	%f101, %f1, %f100, 0f3DCCCCCD;
	fma.rn.f32 	%f102, %f1, %f101, 0f3DCCCCCD;
	st.global.f32 	[%rd4], %f102;
$L__BB0_2:
	ret;

}


// ===== COMPILED SASS (sm_100) =====

	.target	sm_100

	.elftype	@"ET_EXEC"


//--------------------- .note.nv.tkinfo           --------------------------
	.section	.note.nv.tkinfo,"",@"SHT_NOTE"
	.sectionflags	@"SHF_NOTE_NV_TKINFO"
	.tkinfo
        /*0018*/ 	.word	0x00000002
        /*0030*/ 	.string	""
        /*0030*/ 	.string	"ptxas"
        /*0030*/ 	.string	"Cuda compilation tools, release 13.0, V13.0.88"
        /*0030*/ 	.string	"Build cuda_13.0.r13.0/compiler.36424714_0"
        /*0030*/ 	.string	"-arch sm_100 -m 64 "



//--------------------- .note.nv.cuinfo           --------------------------
	.section	.note.nv.cuinfo,"",@"SHT_NOTE"
	.sectionflags	@"SHF_NOTE_NV_CUINFO"
        /*0018*/ 	.short	0x0002
        /*001a*/ 	.short	0x0064
        /*001c*/ 	.short	0x0082
	.zero		2


//--------------------- .nv.info                  --------------------------
	.section	.nv.info,"",@"SHT_CUDA_INFO"
	.align	4


	//----- nvinfo : EIATTR_REGCOUNT
	.align		4
        /*0000*/ 	.byte	0x04, 0x2f
        /*0002*/ 	.short	(.L_1 - .L_0)
	.align		4
.L_0:
        /*0004*/ 	.word	index@(_Z11processDataPfif)
        /*0008*/ 	.word	0x00000008


	//----- nvinfo : EIATTR_FRAME_SIZE
	.align		4
.L_1:
        /*000c*/ 	.byte	0x04, 0x11
        /*000e*/ 	.short	(.L_3 - .L_2)
	.align		4
.L_2:
        /*0010*/ 	.word	index@(_Z11processDataPfif)
        /*0014*/ 	.word	0x00000000


	//----- nvinfo : EIATTR_MIN_STACK_SIZE
	.align		4
.L_3:
        /*0018*/ 	.byte	0x04, 0x12
        /*001a*/ 	.short	(.L_5 - .L_4)
	.align		4
.L_4:
        /*001c*/ 	.word	index@(_Z11processDataPfif)
        /*0020*/ 	.word	0x00000000
.L_5:


//--------------------- .nv.compat                --------------------------
	.section	.nv.compat,"",@"SHT_CUDA_COMPAT_INFO"
	.align	4
        /*0000*/ 	.byte	0x02, 0x09, 0x00, 0x00, 0x02, 0x02, 0x01, 0x00, 0x02, 0x05, 0x05, 0x00, 0x03, 0x07, 0x01, 0x01
        /*0010*/ 	.byte	0x02, 0x03, 0x00, 0x00, 0x02, 0x06, 0x01, 0x00, 0x04, 0x0b, 0x08, 0x00, 0x09, 0x00, 0x00, 0x00
        /*0020*/ 	.byte	0x00, 0x00, 0x00, 0x00


//--------------------- .nv.info._Z11processDataPfif --------------------------
	.section	.nv.info._Z11processDataPfif,"",@"SHT_CUDA_INFO"
	.sectionflags	@""
	.align	4


	//----- nvinfo : EIATTR_CUDA_API_VERSION
	.align		4
        /*0000*/ 	.byte	0x04, 0x37
        /*0002*/ 	.short	(.L_7 - .L_6)
.L_6:
        /*0004*/ 	.word	0x00000082


	//----- nvinfo : EIATTR_KPARAM_INFO
	.align		4
.L_7:
        /*0008*/ 	.byte	0x04, 0x17
        /*000a*/ 	.short	(.L_9 - .L_8)
.L_8:
        /*000c*/ 	.word	0x00000000
        /*0010*/ 	.short	0x0002
        /*0012*/ 	.short	0x000c
        /*0014*/ 	.byte	0x00, 0xf0, 0x11, 0x00


	//----- nvinfo : EIATTR_KPARAM_INFO
	.align		4
.L_9:
        /*0018*/ 	.byte	0x04, 0x17
        /*001a*/ 	.short	(.L_11 - .L_10)
.L_10:
        /*001c*/ 	.word	0x00000000
        /*0020*/ 	.short	0x0001
        /*0022*/ 	.short	0x0008
        /*0024*/ 	.byte	0x00, 0xf0, 0x11, 0x00


	//----- nvinfo : EIATTR_KPARAM_INFO
	.align		4
.L_11:
        /*0028*/ 	.byte	0x04, 0x17
        /*002a*/ 	.short	(.L_13 - .L_12)
.L_12:
        /*002c*/ 	.word	0x00000000
        /*0030*/ 	.short	0x0000
        /*0032*/ 	.short	0x0000
        /*0034*/ 	.byte	0x00, 0xf5, 0x21, 0x00


	//----- nvinfo : EIATTR_SPARSE_MMA_MASK
	.align		4
.L_13:
        /*0038*/ 	.byte	0x03, 0x50
        /*003a*/ 	.short	0x0000


	//----- nvinfo : EIATTR_MAXREG_COUNT
	.align		4
        /*003c*/ 	.byte	0x03, 0x1b
        /*003e*/ 	.short	0x00ff


	//----- nvinfo : EIATTR_MERCURY_ISA_VERSION
	.align		4
        /*0040*/ 	.byte	0x03, 0x5f
        /*0042*/ 	.short	0x0101


	//----- nvinfo : EIATTR_VRC_CTA_INIT_COUNT
	.align		4
        /*0044*/ 	.byte	0x02, 0x4a
	.zero		1
	.zero		1


	//----- nvinfo : EIATTR_EXIT_INSTR_OFFSETS
	.align		4
        /*0048*/ 	.byte	0x04, 0x1c
        /*004a*/ 	.short	(.L_15 - .L_14)


	//   ....[0]....
.L_14:
        /*004c*/ 	.word	0x00000070


	//   ....[1]....
        /*0050*/ 	.word	0x00000720


	//----- nvinfo : EIATTR_CBANK_PARAM_SIZE
	.align		4
.L_15:
        /*0054*/ 	.byte	0x03, 0x19
        /*0056*/ 	.short	0x0010


	//----- nvinfo : EIATTR_PARAM_CBANK
	.align		4
        /*0058*/ 	.byte	0x04, 0x0a
        /*005a*/ 	.short	(.L_17 - .L_16)
	.align		4
.L_16:
        /*005c*/ 	.word	index@(.nv.constant0._Z11processDataPfif)
        /*0060*/ 	.short	0x0380
        /*0062*/ 	.short	0x0010


	//----- nvinfo : EIATTR_SW_WAR
	.align		4
.L_17:
        /*0064*/ 	.byte	0x04, 0x36
        /*0066*/ 	.short	(.L_19 - .L_18)
.L_18:
        /*0068*/ 	.word	0x00000008
.L_19:


//--------------------- .nv.callgraph             --------------------------
	.section	.nv.callgraph,"",@"SHT_CUDA_CALLGRAPH"
	.align	4
	.sectionentsize	8
	.align		4
        /*0000*/ 	.word	0x00000000
	.align		4
        /*0004*/ 	.word	0xffffffff
	.align		4
        /*0008*/ 	.word	0x00000000
	.align		4
        /*000c*/ 	.word	0xfffffffe
	.align		4
        /*0010*/ 	.word	0x00000000
	.align		4
        /*0014*/ 	.word	0xfffffffd
	.align		4
        /*0018*/ 	.word	0x00000000
	.align		4
        /*001c*/ 	.word	0xfffffffc


//--------------------- .text._Z11processDataPfif --------------------------
	.section	.text._Z11processDataPfif,"ax",@progbits
	.align	128
        .global         _Z11processDataPfif
        .type           _Z11processDataPfif,@function
        .size           _Z11processDataPfif,(.L_x_1 - _Z11processDataPfif)
        .other          _Z11processDataPfif,@"STO_CUDA_ENTRY STV_DEFAULT"
_Z11processDataPfif:
.text._Z11processDataPfif:
[----:B------:R-:W-:Y:S01]  /*0000*/  LDC R1, c[0x0][0x37c] ;  /* 0x0000df00ff017b82 */ /* 0x000fe20000000800 */
[----:B------:R-:W0:Y:S07]  /*0010*/  S2R R5, SR_TID.X ;  /* 0x0000000000057919 */ /* 0x000e2e0000002100 */
[----:B------:R-:W0:Y:S01]  /*0020*/  S2UR UR4, SR_CTAID.X ;  /* 0x00000000000479c3 */ /* 0x000e220000002500 */
[----:B------:R-:W1:Y:S07]  /*0030*/  LDCU UR5, c[0x0][0x388] ;  /* 0x00007100ff0577ac */ /* 0x000e6e0008000800 */
[----:B------:R-:W0:Y:S02]  /*0040*/  LDC R0, c[0x0][0x360] ;  /* 0x0000d800ff007b82 */ /* 0x000e240000000800 */
[----:B0-----:R-:W-:-:S05]  /*0050*/  IMAD R5, R0, UR4, R5 ;  /* 0x0000000400057c24 */ /* 0x001fca000f8e0205 */
[----:B-1----:R-:W-:-:S13]  /*0060*/  ISETP.GE.AND P0, PT, R5, UR5, PT ;  /* 0x0000000505007c0c */ /* 0x002fda000bf06270 */
[----:B------:R-:W-:Y:S05]  /*0070*/  @P0 EXIT ;  /* 0x000000000000094d */ /* 0x000fea0003800000 */
[----:B------:R-:W0:Y:S01]  /*0080*/  LDC.64 R2, c[0x0][0x380] ;  /* 0x0000e000ff027b82 */ /* 0x000e220000000a00 */
[----:B------:R-:W1:Y:S07]  /*0090*/  LDCU.64 UR4, c[0x0][0x358] ;  /* 0x00006b00ff0477ac */ /* 0x000e6e0008000a00 */
[----:B------:R-:W2:Y:S01]  /*00a0*/  LDC R0, c[0x0][0x38c] ;  /* 0x0000e300ff007b82 */ /* 0x000ea20000000800 */
[----:B0-----:R-:W-:-:S05]  /*00b0*/  IMAD.WIDE R2, R5, 0x4, R2 ;  /* 0x0000000405027825 */ /* 0x001fca00078e0202 */
[----:B-1----:R-:W2:Y:S02]  /*00c0*/  LDG.E R5, desc[UR4][R2.64] ;  /* 0x0000000402057981 */ /* 0x002ea4000c1e1900 */
[----:B--2---:R-:W-:-:S04]  /*00d0*/  FFMA R5, R5, R0, 0.10000000149011611938 ;  /* 0x3dcccccd05057423 */ /* 0x004fc80000000000 */
[----:B------:R-:W-:-:S04]  /*00e0*/  FFMA R5, R5, R0, 0.10000000149011611938 ;  /* 0x3dcccccd05057423 */ /* 0x000fc80000000000 */
        /* <DEDUP_REMOVED lines=97> */
[----:B------:R-:W-:-:S05]  /*0700*/  FFMA R5, R5, R0, 0.10000000149011611938 ;  /* 0x3dcccccd05057423 */ /* 0x000fca0000000000 */
[----:B------:R-:W-:Y:S01]  /*0710*/  STG.E desc[UR4][R2.64], R5 ;  /* 0x0000000502007986 */ /* 0x000fe2000c101904 */
[----:B------:R-:W-:Y:S05]  /*0720*/  EXIT ;  /* 0x000000000000794d */ /* 0x000fea0003800000 */
.L_x_0:
[----:B------:R-:W-:-:S00]  /*0730*/  BRA `(.L_x_0) ;  /* 0xfffffffc00fc7947 */ /* 0x000fc0000383ffff */
[----:B------:R-:W-:-:S00]  /*0740*/  NOP ;  /* 0x0000000000007918 */ /* 0x000fc00000000000 */
        /* <DEDUP_REMOVED lines=11> */
.L_x_1:


//--------------------- .nv.shared.reserved.0     --------------------------
	.section	.nv.shared.reserved.0,"aw",@nobits
	.weak		__nv_reservedSMEM_offset_0_alias
	.size		__nv_reservedSMEM_offset_0_alias, 0, 64
	.other		__nv_reservedSMEM_offset_0_alias,@"STO_CUDA_RESERVED_SHARED STV_DEFAULT"
__nv_reservedSMEM_offset_0_alias:
	.zero		0
	.zero		64


//--------------------- .nv.constant0._Z11processDataPfif --------------------------
	.section	.nv.constant0._Z11processDataPfif,"a",@progbits
	.sectionflags	@""
	.align	4
.nv.constant0._Z11processDataPfif:
	.zero		912


//--------------------- SYMBOLS --------------------------

	.type		.nv.reservedSmem.offset0,@object
	.size		.nv.reservedSmem.offset0,0x4
